	.headerflags	@"EF_CUDA_TEXMODE_UNIFIED EF_CUDA_64BIT_ADDRESS EF_CUDA_ACCELERATORS EF_CUDA_SM90 EF_CUDA_VIRTUAL_SM(EF_CUDA_SM90)"
	.elftype	@"ET_EXEC"


//--------------------- .nv.info                  --------------------------
	.section	.nv.info,"",@"SHT_CUDA_INFO"
	.align	4


	//----- nvinfo : EIATTR_REGCOUNT
	.align		4
        /*0000*/ 	.byte	0x04, 0x2f
        /*0002*/ 	.short	(.L_3 - .L_2)
	.align		4
.L_2:
        /*0004*/ 	.word	index@(triton_poi_fused__native_batch_norm_legit_no_training_add_div_hardtanh_mul_2)
        /*0008*/ 	.word	0x0000001d


	//----- nvinfo : EIATTR_MIN_STACK_SIZE
	.align		4
.L_3:
        /*000c*/ 	.byte	0x04, 0x12
        /*000e*/ 	.short	(.L_5 - .L_4)
	.align		4
.L_4:
        /*0010*/ 	.word	index@(triton_poi_fused__native_batch_norm_legit_no_training_add_div_hardtanh_mul_2)
        /*0014*/ 	.word	0x00000000


	//----- nvinfo : EIATTR_FRAME_SIZE
	.align		4
.L_5:
        /*0018*/ 	.byte	0x04, 0x11
        /*001a*/ 	.short	(.L_7 - .L_6)
	.align		4
.L_6:
        /*001c*/ 	.word	index@(triton_poi_fused__native_batch_norm_legit_no_training_add_div_hardtanh_mul_2)
        /*0020*/ 	.word	0x00000000


	//----- nvinfo : EIATTR_MIN_STACK_SIZE
	.align		4
.L_7:
        /*0024*/ 	.byte	0x04, 0x12
        /*0026*/ 	.short	(.L_9 - .L_8)
	.align		4
.L_8:
        /*0028*/ 	.word	index@(triton_poi_fused__native_batch_norm_legit_no_training_add_div_hardtanh_mul_2)
        /*002c*/ 	.word	0x00000000
.L_9:


//--------------------- .nv.info.triton_poi_fused__native_batch_norm_legit_no_training_add_div_hardtanh_mul_2 --------------------------
	.section	.nv.info.triton_poi_fused__native_batch_norm_legit_no_training_add_div_hardtanh_mul_2,"",@"SHT_CUDA_INFO"
	.sectionflags	@""
	.align	4


	//----- nvinfo : EIATTR_CUDA_API_VERSION
	.align		4
        /*0000*/ 	.byte	0x04, 0x37
        /*0002*/ 	.short	(.L_11 - .L_10)
.L_10:
        /*0004*/ 	.word	0x0000007c


	//----- nvinfo : EIATTR_KPARAM_INFO
	.align		4
.L_11:
        /*0008*/ 	.byte	0x04, 0x17
        /*000a*/ 	.short	(.L_13 - .L_12)
.L_12:
        /*000c*/ 	.word	0x00000000
        /*0010*/ 	.short	0x0006
        /*0012*/ 	.short	0x0030
        /*0014*/ 	.byte	0x00, 0xf0, 0x11, 0x00


	//----- nvinfo : EIATTR_KPARAM_INFO
	.align		4
.L_13:
        /*0018*/ 	.byte	0x04, 0x17
        /*001a*/ 	.short	(.L_15 - .L_14)
.L_14:
        /*001c*/ 	.word	0x00000000
        /*0020*/ 	.short	0x0005
        /*0022*/ 	.short	0x0028
        /*0024*/ 	.byte	0x00, 0xf4, 0x21, 0x00


	//----- nvinfo : EIATTR_KPARAM_INFO
	.align		4
.L_15:
        /*0028*/ 	.byte	0x04, 0x17
        /*002a*/ 	.short	(.L_17 - .L_16)
.L_16:
        /*002c*/ 	.word	0x00000000
        /*0030*/ 	.short	0x0004
        /*0032*/ 	.short	0x0020
        /*0034*/ 	.byte	0x00, 0xf4, 0x21, 0x00


	//----- nvinfo : EIATTR_KPARAM_INFO
	.align		4
.L_17:
        /*0038*/ 	.byte	0x04, 0x17
        /*003a*/ 	.short	(.L_19 - .L_18)
.L_18:
        /*003c*/ 	.word	0x00000000
        /*0040*/ 	.short	0x0003
        /*0042*/ 	.short	0x0018
        /*0044*/ 	.byte	0x00, 0xf4, 0x21, 0x00


	//----- nvinfo : EIATTR_KPARAM_INFO
	.align		4
.L_19:
        /*0048*/ 	.byte	0x04, 0x17
        /*004a*/ 	.short	(.L_21 - .L_20)
.L_20:
        /*004c*/ 	.word	0x00000000
        /*0050*/ 	.short	0x0002
        /*0052*/ 	.short	0x0010
        /*0054*/ 	.byte	0x00, 0xf4, 0x21, 0x00


	//----- nvinfo : EIATTR_KPARAM_INFO
	.align		4
.L_21:
        /*0058*/ 	.byte	0x04, 0x17
        /*005a*/ 	.short	(.L_23 - .L_22)
.L_22:
        /*005c*/ 	.word	0x00000000
        /*0060*/ 	.short	0x0001
        /*0062*/ 	.short	0x0008
        /*0064*/ 	.byte	0x00, 0xf4, 0x21, 0x00


	//----- nvinfo : EIATTR_KPARAM_INFO
	.align		4
.L_23:
        /*0068*/ 	.byte	0x04, 0x17
        /*006a*/ 	.short	(.L_25 - .L_24)
.L_24:
        /*006c*/ 	.word	0x00000000
        /*0070*/ 	.short	0x0000
        /*0072*/ 	.short	0x0000
        /*0074*/ 	.byte	0x00, 0xf4, 0x21, 0x00


	//----- nvinfo : EIATTR_SPARSE_MMA_MASK
	.align		4
.L_25:
        /*0078*/ 	.byte	0x03, 0x50
        /*007a*/ 	.short	0x0000


	//----- nvinfo : EIATTR_MAXREG_COUNT
	.align		4
        /*007c*/ 	.byte	0x03, 0x1b
        /*007e*/ 	.short	0x00ff


	//----- nvinfo : EIATTR_EXIT_INSTR_OFFSETS
	.align		4
        /*0080*/ 	.byte	0x04, 0x1c
        /*0082*/ 	.short	(.L_27 - .L_26)


	//   ....[0]....
.L_26:
        /*0084*/ 	.word	0x00000730


	//----- nvinfo : EIATTR_REQNTID
	.align		4
.L_27:
        /*0088*/ 	.byte	0x04, 0x10
        /*008a*/ 	.short	(.L_29 - .L_28)
.L_28:
        /*008c*/ 	.word	0x00000080
        /*0090*/ 	.word	0x00000001
        /*0094*/ 	.word	0x00000001


	//----- nvinfo : EIATTR_CBANK_PARAM_SIZE
	.align		4
.L_29:
        /*0098*/ 	.byte	0x03, 0x19
        /*009a*/ 	.short	0x0034


	//----- nvinfo : EIATTR_PARAM_CBANK
	.align		4
        /*009c*/ 	.byte	0x04, 0x0a
        /*009e*/ 	.short	(.L_31 - .L_30)
	.align		4
.L_30:
        /*00a0*/ 	.word	index@(.nv.constant0.triton_poi_fused__native_batch_norm_legit_no_training_add_div_hardtanh_mul_2)
        /*00a4*/ 	.short	0x0210
        /*00a6*/ 	.short	0x0034


	//----- nvinfo : EIATTR_SW_WAR
	.align		4
.L_31:
        /*00a8*/ 	.byte	0x04, 0x36
        /*00aa*/ 	.short	(.L_33 - .L_32)
.L_32:
        /*00ac*/ 	.word	0x00000008
.L_33:


//--------------------- .nv.callgraph             --------------------------
	.section	.nv.callgraph,"",@"SHT_CUDA_CALLGRAPH"
	.align	4
	.sectionentsize	8
	.align		4
        /*0000*/ 	.word	0x00000000
	.align		4
        /*0004*/ 	.word	0xffffffff
	.align		4
        /*0008*/ 	.word	0x00000000
	.align		4
        /*000c*/ 	.word	0xfffffffe
	.align		4
        /*0010*/ 	.word	0x00000000
	.align		4
        /*0014*/ 	.word	0xfffffffd
	.align		4
        /*0018*/ 	.word	0x00000000
	.align		4
        /*001c*/ 	.word	0xfffffffc


//--------------------- .nv.constant4             --------------------------
	.section	.nv.constant4,"a",@progbits
	.align	8
	.align		8
.nv.constant4:
        /*0000*/ 	.dword	_$_str
	.align		8
        /*0008*/ 	.dword	_$_str_$_2


//--------------------- .text.triton_poi_fused__native_batch_norm_legit_no_training_add_div_hardtanh_mul_2 --------------------------
	.section	.text.triton_poi_fused__native_batch_norm_legit_no_training_add_div_hardtanh_mul_2,"ax",@progbits
	.align	128
        .global         triton_poi_fused__native_batch_norm_legit_no_training_add_div_hardtanh_mul_2
        .type           triton_poi_fused__native_batch_norm_legit_no_training_add_div_hardtanh_mul_2,@function
        .size           triton_poi_fused__native_batch_norm_legit_no_training_add_div_hardtanh_mul_2,(.L_x_1 - triton_poi_fused__native_batch_norm_legit_no_training_add_div_hardtanh_mul_2)
        .other          triton_poi_fused__native_batch_norm_legit_no_training_add_div_hardtanh_mul_2,@"STO_CUDA_ENTRY STV_DEFAULT"
triton_poi_fused__native_batch_norm_legit_no_training_add_div_hardtanh_mul_2:
.text.triton_poi_fused__native_batch_norm_legit_no_training_add_div_hardtanh_mul_2:
[----:B------:R-:W-:Y:S01]  /*0000*/  LDC R1, c[0x0][0x28] ;  /* 0x00000a00ff017b82 */ /* 0x000fe20000000800 */
[----:B------:R-:W1:Y:S07]  /*0010*/  S2R R0, SR_TID.X ;  /* 0x0000000000007919 */ /* 0x000e6e0000002100 */
[----:B------:R-:W2:Y:S01]  /*0020*/  LDC.64 R4, c[0x0][0x228] ;  /* 0x00008a00ff047b82 */ /* 0x000ea20000000a00 */
[----:B------:R-:W-:Y:S01]  /*0030*/  ULDC.64 UR4, c[0x0][0x208] ;  /* 0x0000820000047ab9 */ /* 0x000fe20000000a00 */
[----:B------:R-:W3:Y:S06]  /*0040*/  S2R R7, SR_CTAID.X ;  /* 0x0000000000077919 */ /* 0x000eec0000002500 */
[----:B------:R-:W4:Y:S08]  /*0050*/  LDC.64 R8, c[0x0][0x218] ;  /* 0x00008600ff087b82 */ /* 0x000f300000000a00 */
[----:B------:R-:W5:Y:S08]  /*0060*/  LDC.64 R12, c[0x0][0x220] ;  /* 0x00008800ff0c7b82 */ /* 0x000f700000000a00 */
[----:B------:R-:W5:Y:S01]  /*0070*/  LDC.64 R20, c[0x0][0x230] ;  /* 0x00008c00ff147b82 */ /* 0x000f620000000a00 */
[----:B-1----:R-:W-:-:S07]  /*0080*/  SHF.L.U32 R0, R0, 0x2, RZ ;  /* 0x0000000200007819 */ /* 0x002fce00000006ff */
[----:B------:R-:W1:Y:S01]  /*0090*/  LDC.64 R16, c[0x0][0x238] ;  /* 0x00008e00ff107b82 */ /* 0x000e620000000a00 */
[----:B---3--:R-:W-:Y:S02]  /*00a0*/  SHF.R.S32.HI R3, RZ, 0x16, R7 ;  /* 0x00000016ff037819 */ /* 0x008fe40000011407 */
[----:B------:R-:W-:Y:S02]  /*00b0*/  LOP3.LUT R0, R0, 0x1fc, RZ, 0xc0, !PT ;  /* 0x000001fc00007812 */ /* 0x000fe400078ec0ff */
[----:B------:R-:W-:Y:S02]  /*00c0*/  SGXT R3, R3, 0x1 ;  /* 0x000000010303781a */ /* 0x000fe40000000200 */
[----:B------:R-:W-:-:S04]  /*00d0*/  LEA R0, R7, R0, 0x9 ;  /* 0x0000000007007211 */ /* 0x000fc800078e48ff */
[----:B------:R-:W-:-:S04]  /*00e0*/  LEA.HI R3, R3, R0, RZ, 0x4 ;  /* 0x0000000003037211 */ /* 0x000fc800078f20ff */
[----:B------:R-:W-:-:S04]  /*00f0*/  LOP3.LUT R3, R3, 0xfffffff0, RZ, 0xc0, !PT ;  /* 0xfffffff003037812 */ /* 0x000fc800078ec0ff */
[----:B------:R-:W-:-:S05]  /*0100*/  IADD3 R2, R0, -R3, RZ ;  /* 0x8000000300027210 */ /* 0x000fca0007ffe0ff */
[----:B--2---:R-:W-:-:S06]  /*0110*/  IMAD.WIDE R4, R2, 0x4, R4 ;  /* 0x0000000402047825 */ /* 0x004fcc00078e0204 */
[----:B------:R-:W2:Y:S01]  /*0120*/  LDG.E.EL.128 R4, desc[UR4][R4.64] ;  /* 0x0000000404047981 */ /* 0x000ea2000c2e1d00 */
[----:B----4-:R-:W-:-:S04]  /*0130*/  IMAD.WIDE R8, R0, 0x4, R8 ;  /* 0x0000000400087825 */ /* 0x010fc800078e0208 */
[C---:B-----5:R-:W-:Y:S02]  /*0140*/  IMAD.WIDE R12, R2.reuse, 0x4, R12 ;  /* 0x00000004020c7825 */ /* 0x060fe400078e020c */
[----:B------:R-:W3:Y:S04]  /*0150*/  LDG.E.128 R8, desc[UR4][R8.64] ;  /* 0x0000000408087981 */ /* 0x000ee8000c1e1d00 */
[----:B------:R-:W3:Y:S01]  /*0160*/  LDG.E.EL.128 R12, desc[UR4][R12.64] ;  /* 0x000000040c0c7981 */ /* 0x000ee2000c2e1d00 */
[----:B0-----:R-:W-:-:S04]  /*0170*/  IMAD.WIDE R20, R2, 0x4, R20 ;  /* 0x0000000402147825 */ /* 0x001fc800078e0214 */
[----:B-1----:R-:W-:Y:S02]  /*0180*/  IMAD.WIDE R16, R2, 0x4, R16 ;  /* 0x0000000402107825 */ /* 0x002fe400078e0210 */
[----:B------:R-:W4:Y:S04]  /*0190*/  LDG.E.EL.128 R20, desc[UR4][R20.64] ;  /* 0x0000000414147981 */ /* 0x000f28000c2e1d00 */
[----:B------:R-:W4:Y:S01]  /*01a0*/  LDG.E.EL.128 R16, desc[UR4][R16.64] ;  /* 0x0000000410107981 */ /* 0x000f22000c2e1d00 */
[----:B------:R-:W-:Y:S01]  /*01b0*/  HFMA2.MMA R2, -RZ, RZ, 1.625, 0 ;  /* 0x3e800000ff027435 */ /* 0x000fe200000001ff */
[----:B--2---:R-:W-:Y:S01]  /*01c0*/  FADD R4, R4, 9.9999997473787516356e-06 ;  /* 0x3727c5ac04047421 */ /* 0x004fe20000000000 */
[----:B------:R-:W-:Y:S01]  /*01d0*/  FADD R7, R7, 9.9999997473787516356e-06 ;  /* 0x3727c5ac07077421 */ /* 0x000fe20000000000 */
[----:B------:R-:W-:Y:S01]  /*01e0*/  FADD R5, R5, 9.9999997473787516356e-06 ;  /* 0x3727c5ac05057421 */ /* 0x000fe20000000000 */
[----:B------:R-:W-:Y:S01]  /*01f0*/  FADD R6, R6, 9.9999997473787516356e-06 ;  /* 0x3727c5ac06067421 */ /* 0x000fe20000000000 */
[----:B------:R-:W0:Y:S01]  /*0200*/  MUFU.SQRT R24, R4 ;  /* 0x0000000400187308 */ /* 0x000e220000002000 */
[----:B---3--:R-:W-:-:S07]  /*0210*/  FADD R9, R9, -R13 ;  /* 0x8000000d09097221 */ /* 0x008fce0000000000 */
[----:B------:R-:W1:Y:S01]  /*0220*/  MUFU.SQRT R25, R5 ;  /* 0x0000000500197308 */ /* 0x000e620000002000 */
[----:B------:R-:W-:Y:S01]  /*0230*/  FADD R10, R10, -R14 ;  /* 0x8000000e0a0a7221 */ /* 0x000fe20000000000 */
[----:B------:R-:W-:Y:S01]  /*0240*/  FADD R11, R11, -R15 ;  /* 0x8000000f0b0b7221 */ /* 0x000fe20000000000 */
[----:B------:R-:W-:Y:S01]  /*0250*/  FADD R15, R8, -R12 ;  /* 0x8000000c080f7221 */ /* 0x000fe20000000000 */
[----:B0-----:R-:W-:-:S04]  /*0260*/  FSETP.GT.AND P6, PT, R24, 8.50705917302346158658e+37, PT ;  /* 0x7e8000001800780b */ /* 0x001fc80003fc4000 */
[----:B------:R-:W0:Y:S01]  /*0270*/  MUFU.SQRT R7, R7 ;  /* 0x0000000700077308 */ /* 0x000e220000002000 */
[----:B------:R-:W-:Y:S02]  /*0280*/  FSETP.GEU.AND P2, PT, R24, 1.175494350822287508e-38, PT ;  /* 0x008000001800780b */ /* 0x000fe40003f4e000 */
[----:B------:R-:W-:Y:S02]  /*0290*/  FSEL R3, R2, 1, P6 ;  /* 0x3f80000002037808 */ /* 0x000fe40003000000 */
[----:B-1----:R-:W-:-:S03]  /*02a0*/  FSETP.GT.AND P4, PT, R25, 8.50705917302346158658e+37, PT ;  /* 0x7e8000001900780b */ /* 0x002fc60003f84000 */
[----:B------:R-:W1:Y:S01]  /*02b0*/  MUFU.SQRT R26, R6 ;  /* 0x00000006001a7308 */ /* 0x000e620000002000 */
[----:B------:R-:W-:Y:S02]  /*02c0*/  FSETP.GEU.AND P0, PT, R25, 1.175494350822287508e-38, PT ;  /* 0x008000001900780b */ /* 0x000fe40003f0e000 */
[----:B------:R-:W-:Y:S01]  /*02d0*/  FSEL R13, R2, 1, P4 ;  /* 0x3f800000020d7808 */ /* 0x000fe20002000000 */
[----:B------:R-:W-:Y:S02]  /*02e0*/  @P6 FMUL R24, R24, 0.25 ;  /* 0x3e80000018186820 */ /* 0x000fe40000400000 */
[----:B------:R-:W-:Y:S01]  /*02f0*/  @!P2 FMUL R3, R3, 16777216 ;  /* 0x4b8000000303a820 */ /* 0x000fe20000400000 */
[C---:B0-----:R-:W-:Y:S01]  /*0300*/  FSETP.GT.AND P5, PT, R7.reuse, 8.50705917302346158658e+37, PT ;  /* 0x7e8000000700780b */ /* 0x041fe20003fa4000 */
[----:B------:R-:W-:Y:S01]  /*0310*/  @!P2 FMUL R24, R24, 16777216 ;  /* 0x4b8000001818a820 */ /* 0x000fe20000400000 */
[----:B------:R-:W-:Y:S02]  /*0320*/  FSETP.GEU.AND P1, PT, R7, 1.175494350822287508e-38, PT ;  /* 0x008000000700780b */ /* 0x000fe40003f2e000 */
[----:B------:R-:W-:Y:S01]  /*0330*/  FSEL R14, R2, 1, P5 ;  /* 0x3f800000020e7808 */ /* 0x000fe20002800000 */
[----:B------:R-:W-:Y:S01]  /*0340*/  @P4 FMUL R25, R25, 0.25 ;  /* 0x3e80000019194820 */ /* 0x000fe20000400000 */
[----:B------:R-:W0:Y:S01]  /*0350*/  MUFU.RCP R6, R24 ;  /* 0x0000001800067308 */ /* 0x000e220000001000 */
[----:B------:R-:W-:Y:S01]  /*0360*/  @!P0 FMUL R13, R13, 16777216 ;  /* 0x4b8000000d0d8820 */ /* 0x000fe20000400000 */
[C---:B-1----:R-:W-:Y:S01]  /*0370*/  FSETP.GT.AND P3, PT, R26.reuse, 8.50705917302346158658e+37, PT ;  /* 0x7e8000001a00780b */ /* 0x042fe20003f64000 */
[----:B------:R-:W-:Y:S01]  /*0380*/  @!P0 FMUL R25, R25, 16777216 ;  /* 0x4b80000019198820 */ /* 0x000fe20000400000 */
[----:B------:R-:W-:-:S02]  /*0390*/  FSETP.GEU.AND P6, PT, R26, 1.175494350822287508e-38, PT ;  /* 0x008000001a00780b */ /* 0x000fc40003fce000 */
[----:B------:R-:W-:Y:S01]  /*03a0*/  FSEL R2, R2, 1, P3 ;  /* 0x3f80000002027808 */ /* 0x000fe20001800000 */
[----:B------:R-:W-:Y:S01]  /*03b0*/  @P5 FMUL R7, R7, 0.25 ;  /* 0x3e80000007075820 */ /* 0x000fe20000400000 */
[----:B------:R-:W1:Y:S01]  /*03c0*/  MUFU.RCP R4, R25 ;  /* 0x0000001900047308 */ /* 0x000e620000001000 */
[----:B------:R-:W-:Y:S02]  /*03d0*/  @!P1 FMUL R14, R14, 16777216 ;  /* 0x4b8000000e0e9820 */ /* 0x000fe40000400000 */
[----:B------:R-:W-:-:S04]  /*03e0*/  @!P1 FMUL R7, R7, 16777216 ;  /* 0x4b80000007079820 */ /* 0x000fc80000400000 */
[----:B------:R-:W-:Y:S01]  /*03f0*/  @P3 FMUL R26, R26, 0.25 ;  /* 0x3e8000001a1a3820 */ /* 0x000fe20000400000 */
[----:B0-----:R-:W-:Y:S01]  /*0400*/  FMUL R6, R6, R3 ;  /* 0x0000000306067220 */ /* 0x001fe20000400000 */
[----:B------:R-:W0:Y:S01]  /*0410*/  MUFU.RCP R7, R7 ;  /* 0x0000000700077308 */ /* 0x000e220000001000 */
[----:B------:R-:W-:Y:S01]  /*0420*/  @!P6 FMUL R2, R2, 16777216 ;  /* 0x4b8000000202e820 */ /* 0x000fe20000400000 */
[----:B------:R-:W-:Y:S01]  /*0430*/  @!P6 FMUL R26, R26, 16777216 ;  /* 0x4b8000001a1ae820 */ /* 0x000fe20000400000 */
[----:B------:R-:W-:Y:S01]  /*0440*/  FMUL R15, R6, R15 ;  /* 0x0000000f060f7220 */ /* 0x000fe20000400000 */
[----:B-1----:R-:W-:-:S03]  /*0450*/  FMUL R4, R4, R13 ;  /* 0x0000000d04047220 */ /* 0x002fc60000400000 */
[----:B----4-:R-:W-:Y:S01]  /*0460*/  FFMA R16, R20, R15, R16 ;  /* 0x0000000f14107223 */ /* 0x010fe20000000010 */
[----:B------:R-:W1:Y:S01]  /*0470*/  MUFU.RCP R5, R26 ;  /* 0x0000001a00057308 */ /* 0x000e620000001000 */
[----:B------:R-:W-:-:S04]  /*0480*/  FMUL R4, R4, R9 ;  /* 0x0000000904047220 */ /* 0x000fc80000400000 */
[----:B------:R-:W-:Y:S01]  /*0490*/  FFMA R17, R21, R4, R17 ;  /* 0x0000000415117223 */ /* 0x000fe20000000011 */
[----:B0-----:R-:W-:Y:S01]  /*04a0*/  FMUL R14, R7, R14 ;  /* 0x0000000e070e7220 */ /* 0x001fe20000400000 */
[----:B------:R-:W-:-:S03]  /*04b0*/  FADD R4, R16, 3 ;  /* 0x4040000010047421 */ /* 0x000fc60000000000 */
[----:B------:R-:W-:Y:S02]  /*04c0*/  FMUL R14, R14, R11 ;  /* 0x0000000b0e0e7220 */ /* 0x000fe40000400000 */
[C---:B------:R-:W-:Y:S01]  /*04d0*/  FSETP.GTU.AND P0, PT, R4.reuse, RZ, PT ;  /* 0x000000ff0400720b */ /* 0x040fe20003f0c000 */
[----:B-1----:R-:W-:Y:S01]  /*04e0*/  FMUL R5, R5, R2 ;  /* 0x0000000205057220 */ /* 0x002fe20000400000 */
[----:B------:R-:W-:Y:S02]  /*04f0*/  FFMA R19, R23, R14, R19 ;  /* 0x0000000e17137223 */ /* 0x000fe40000000013 */
[----:B------:R-:W-:Y:S01]  /*0500*/  FSEL R4, R4, RZ, P0 ;  /* 0x000000ff04047208 */ /* 0x000fe20000000000 */
[----:B------:R-:W0:Y:S01]  /*0510*/  LDC.64 R2, c[0x0][0x210] ;  /* 0x00008400ff027b82 */ /* 0x000e220000000a00 */
[----:B------:R-:W-:Y:S01]  /*0520*/  FMUL R5, R5, R10 ;  /* 0x0000000a05057220 */ /* 0x000fe20000400000 */
[----:B------:R-:W-:Y:S01]  /*0530*/  FADD R7, R19, 3 ;  /* 0x4040000013077421 */ /* 0x000fe20000000000 */
[C---:B------:R-:W-:Y:S01]  /*0540*/  FSETP.GEU.AND P5, PT, R4.reuse, 6, PT ;  /* 0x40c000000400780b */ /* 0x040fe20003fae000 */
[----:B------:R-:W-:Y:S01]  /*0550*/  FMUL R9, R4, 0.16666667163372039795 ;  /* 0x3e2aaaab04097820 */ /* 0x000fe20000400000 */
[----:B------:R-:W-:Y:S01]  /*0560*/  FFMA R18, R22, R5, R18 ;  /* 0x0000000516127223 */ /* 0x000fe20000000012 */
[----:B------:R-:W-:Y:S01]  /*0570*/  FADD R5, R17, 3 ;  /* 0x4040000011057421 */ /* 0x000fe20000000000 */
[----:B------:R-:W-:-:S02]  /*0580*/  FSETP.GTU.AND P0, PT, R7, RZ, PT ;  /* 0x000000ff0700720b */ /* 0x000fc40003f0c000 */
[----:B------:R-:W-:Y:S01]  /*0590*/  FADD R6, R18, 3 ;  /* 0x4040000012067421 */ /* 0x000fe20000000000 */
[----:B------:R-:W-:Y:S02]  /*05a0*/  FSETP.NAN.AND P6, PT, R4, R4, PT ;  /* 0x000000040400720b */ /* 0x000fe40003fc8000 */
[C---:B------:R-:W-:Y:S02]  /*05b0*/  FSETP.GTU.AND P2, PT, R5.reuse, RZ, PT ;  /* 0x000000ff0500720b */ /* 0x040fe40003f4c000 */
[C---:B------:R-:W-:Y:S02]  /*05c0*/  FSETP.GTU.AND P1, PT, R6.reuse, RZ, PT ;  /* 0x000000ff0600720b */ /* 0x040fe40003f2c000 */
[----:B------:R-:W-:Y:S02]  /*05d0*/  FSEL R5, R5, RZ, P2 ;  /* 0x000000ff05057208 */ /* 0x000fe40001000000 */
[----:B------:R-:W-:Y:S02]  /*05e0*/  FSEL R6, R6, RZ, P1 ;  /* 0x000000ff06067208 */ /* 0x000fe40000800000 */
[----:B------:R-:W-:Y:S01]  /*05f0*/  FSEL R7, R7, RZ, P0 ;  /* 0x000000ff07077208 */ /* 0x000fe20000000000 */
[C---:B------:R-:W-:Y:S01]  /*0600*/  FMUL R8, R5.reuse, 0.16666667163372039795 ;  /* 0x3e2aaaab05087820 */ /* 0x040fe20000400000 */
[----:B------:R-:W-:Y:S01]  /*0610*/  FSETP.GEU.AND P4, PT, R5, 6, PT ;  /* 0x40c000000500780b */ /* 0x000fe20003f8e000 */
[C---:B------:R-:W-:Y:S01]  /*0620*/  FMUL R11, R6.reuse, 0.16666667163372039795 ;  /* 0x3e2aaaab060b7820 */ /* 0x040fe20000400000 */
[----:B------:R-:W-:Y:S01]  /*0630*/  FSETP.GEU.AND P2, PT, R6, 6, PT ;  /* 0x40c000000600780b */ /* 0x000fe20003f4e000 */
[C---:B------:R-:W-:Y:S01]  /*0640*/  FMUL R10, R7.reuse, 0.16666667163372039795 ;  /* 0x3e2aaaab070a7820 */ /* 0x040fe20000400000 */
[----:B------:R-:W-:Y:S01]  /*0650*/  FSETP.GEU.AND P0, PT, R7, 6, PT ;  /* 0x40c000000700780b */ /* 0x000fe20003f0e000 */
[----:B0-----:R-:W-:Y:S01]  /*0660*/  IMAD.WIDE R2, R0, 0x4, R2 ;  /* 0x0000000400027825 */ /* 0x001fe200078e0202 */
[----:B------:R-:W-:-:S02]  /*0670*/  @P5 FSEL R9, R9, 1, P6 ;  /* 0x3f80000009095808 */ /* 0x000fc40003000000 */
[----:B------:R-:W-:Y:S02]  /*0680*/  FSETP.NAN.AND P3, PT, R5, R5, PT ;  /* 0x000000050500720b */ /* 0x000fe40003f68000 */
[----:B------:R-:W-:Y:S01]  /*0690*/  FSETP.NAN.AND P1, PT, R6, R6, PT ;  /* 0x000000060600720b */ /* 0x000fe20003f28000 */
[----:B------:R-:W-:Y:S01]  /*06a0*/  FMUL R4, R16, R9 ;  /* 0x0000000910047220 */ /* 0x000fe20000400000 */
[----:B------:R-:W-:Y:S02]  /*06b0*/  FSETP.NAN.AND P5, PT, R7, R7, PT ;  /* 0x000000070700720b */ /* 0x000fe40003fa8000 */
[----:B------:R-:W-:Y:S02]  /*06c0*/  @P4 FSEL R8, R8, 1, P3 ;  /* 0x3f80000008084808 */ /* 0x000fe40001800000 */
[----:B------:R-:W-:Y:S02]  /*06d0*/  @P2 FSEL R11, R11, 1, P1 ;  /* 0x3f8000000b0b2808 */ /* 0x000fe40000800000 */
[----:B------:R-:W-:Y:S01]  /*06e0*/  @P0 FSEL R10, R10, 1, P5 ;  /* 0x3f8000000a0a0808 */ /* 0x000fe20002800000 */
[----:B------:R-:W-:-:S02]  /*06f0*/  FMUL R5, R17, R8 ;  /* 0x0000000811057220 */ /* 0x000fc40000400000 */
[----:B------:R-:W-:Y:S02]  /*0700*/  FMUL R6, R18, R11 ;  /* 0x0000000b12067220 */ /* 0x000fe40000400000 */
[----:B------:R-:W-:-:S05]  /*0710*/  FMUL R7, R19, R10 ;  /* 0x0000000a13077220 */ /* 0x000fca0000400000 */
[----:B------:R-:W-:Y:S01]  /*0720*/  STG.E.128 desc[UR4][R2.64], R4 ;  /* 0x0000000402007986 */ /* 0x000fe2000c101d04 */
[----:B------:R-:W-:Y:S05]  /*0730*/  EXIT ;  /* 0x000000000000794d */ /* 0x000fea0003800000 */
.L_x_0:
[----:B------:R-:W-:-:S00]  /*0740*/  BRA `(.L_x_0) ;  /* 0xfffffffc00fc7947 */ /* 0x000fc0000383ffff */
[----:B------:R-:W-:-:S00]  /*0750*/  NOP ;  /* 0x0000000000007918 */ /* 0x000fc00000000000 */
        /* <DEDUP_REMOVED lines=10> */
.L_x_1:


//--------------------- .nv.global.init           --------------------------
	.section	.nv.global.init,"aw",@progbits
.nv.global.init:
	.type		_$_str,@object
	.size		_$_str,(_$_str_$_2 - _$_str)
_$_str:
        /*0000*/ 	.byte	0x5f, 0x5f, 0x43, 0x55, 0x44, 0x41, 0x5f, 0x46, 0x54, 0x5a, 0x00
	.type		_$_str_$_2,@object
	.size		_$_str_$_2,(.L_1 - _$_str_$_2)
_$_str_$_2:
        /*000b*/ 	.byte	0x5f, 0x5f, 0x43, 0x55, 0x44, 0x41, 0x5f, 0x50, 0x52, 0x45, 0x43, 0x5f, 0x53, 0x51, 0x52, 0x54
        /*001b*/ 	.byte	0x00
.L_1:


//--------------------- .nv.constant0.triton_poi_fused__native_batch_norm_legit_no_training_add_div_hardtanh_mul_2 --------------------------
	.section	.nv.constant0.triton_poi_fused__native_batch_norm_legit_no_training_add_div_hardtanh_mul_2,"a",@progbits
	.sectionflags	@""
	.align	4
.nv.constant0.triton_poi_fused__native_batch_norm_legit_no_training_add_div_hardtanh_mul_2:
	.zero		580
